	.headerflags	@"EF_CUDA_TEXMODE_UNIFIED EF_CUDA_64BIT_ADDRESS EF_CUDA_SM86 EF_CUDA_VIRTUAL_SM(EF_CUDA_SM86)"
	.elftype	@"ET_EXEC"


//--------------------- .nv.info                  --------------------------
	.section	.nv.info,"",@"SHT_CUDA_INFO"
	.align	4


	//----- nvinfo : EIATTR_REGCOUNT
	.align		4
        /*0000*/ 	.byte	0x04, 0x2f
        /*0002*/ 	.short	(.L_1 - .L_0)
	.align		4
.L_0:
        /*0004*/ 	.word	index@(triton_mm)
        /*0008*/ 	.word	0x00000070


	//----- nvinfo : EIATTR_MIN_STACK_SIZE
	.align		4
.L_1:
        /*000c*/ 	.byte	0x04, 0x12
        /*000e*/ 	.short	(.L_3 - .L_2)
	.align		4
.L_2:
        /*0010*/ 	.word	index@(triton_mm)
        /*0014*/ 	.word	0x00000000


	//----- nvinfo : EIATTR_FRAME_SIZE
	.align		4
.L_3:
        /*0018*/ 	.byte	0x04, 0x11
        /*001a*/ 	.short	(.L_5 - .L_4)
	.align		4
.L_4:
        /*001c*/ 	.word	index@(triton_mm)
        /*0020*/ 	.word	0x00000000


	//----- nvinfo : EIATTR_MIN_STACK_SIZE
	.align		4
.L_5:
        /*0024*/ 	.byte	0x04, 0x12
        /*0026*/ 	.short	(.L_7 - .L_6)
	.align		4
.L_6:
        /*0028*/ 	.word	index@(triton_mm)
        /*002c*/ 	.word	0x00000000
.L_7:


//--------------------- .nv.info.triton_mm        --------------------------
	.section	.nv.info.triton_mm,"",@"SHT_CUDA_INFO"
	.sectionflags	@""
	.align	4


	//----- nvinfo : EIATTR_CUDA_API_VERSION
	.align		4
        /*0000*/ 	.byte	0x04, 0x37
        /*0002*/ 	.short	(.L_9 - .L_8)
.L_8:
        /*0004*/ 	.word	0x0000007c


	//----- nvinfo : EIATTR_SW2861232_WAR
	.align		4
.L_9:
        /*0008*/ 	.byte	0x01, 0x35
	.zero		2


	//----- nvinfo : EIATTR_PARAM_CBANK
	.align		4
        /*000c*/ 	.byte	0x04, 0x0a
        /*000e*/ 	.short	(.L_11 - .L_10)
	.align		4
.L_10:
        /*0010*/ 	.word	index@(.nv.constant0.triton_mm)
        /*0014*/ 	.short	0x0160
        /*0016*/ 	.short	0x0020


	//----- nvinfo : EIATTR_CBANK_PARAM_SIZE
	.align		4
.L_11:
        /*0018*/ 	.byte	0x03, 0x19
        /*001a*/ 	.short	0x0020


	//----- nvinfo : EIATTR_KPARAM_INFO
	.align		4
        /*001c*/ 	.byte	0x04, 0x17
        /*001e*/ 	.short	(.L_13 - .L_12)
.L_12:
        /*0020*/ 	.word	0x00000000
        /*0024*/ 	.short	0x0003
        /*0026*/ 	.short	0x0018
        /*0028*/ 	.byte	0x00, 0xf4, 0x21, 0x00


	//----- nvinfo : EIATTR_KPARAM_INFO
	.align		4
.L_13:
        /*002c*/ 	.byte	0x04, 0x17
        /*002e*/ 	.short	(.L_15 - .L_14)
.L_14:
        /*0030*/ 	.word	0x00000000
        /*0034*/ 	.short	0x0002
        /*0036*/ 	.short	0x0010
        /*0038*/ 	.byte	0x00, 0xf4, 0x21, 0x00


	//----- nvinfo : EIATTR_KPARAM_INFO
	.align		4
.L_15:
        /*003c*/ 	.byte	0x04, 0x17
        /*003e*/ 	.short	(.L_17 - .L_16)
.L_16:
        /*0040*/ 	.word	0x00000000
        /*0044*/ 	.short	0x0001
        /*0046*/ 	.short	0x0008
        /*0048*/ 	.byte	0x00, 0xf4, 0x21, 0x00


	//----- nvinfo : EIATTR_KPARAM_INFO
	.align		4
.L_17:
        /*004c*/ 	.byte	0x04, 0x17
        /*004e*/ 	.short	(.L_19 - .L_18)
.L_18:
        /*0050*/ 	.word	0x00000000
        /*0054*/ 	.short	0x0000
        /*0056*/ 	.short	0x0000
        /*0058*/ 	.byte	0x00, 0xf4, 0x21, 0x00


	//----- nvinfo : EIATTR_MAXREG_COUNT
	.align		4
.L_19:
        /*005c*/ 	.byte	0x03, 0x1b
        /*005e*/ 	.short	0x00ff


	//----- nvinfo : EIATTR_EXIT_INSTR_OFFSETS
	.align		4
        /*0060*/ 	.byte	0x04, 0x1c
        /*0062*/ 	.short	(.L_21 - .L_20)


	//   ....[0]....
.L_20:
        /*0064*/ 	.word	0x000015e0


	//   ....[1]....
        /*0068*/ 	.word	0x00001630


	//----- nvinfo : EIATTR_REQNTID
	.align		4
.L_21:
        /*006c*/ 	.byte	0x04, 0x10
        /*006e*/ 	.short	(.L_23 - .L_22)
.L_22:
        /*0070*/ 	.word	0x00000100
        /*0074*/ 	.word	0x00000001
        /*0078*/ 	.word	0x00000001
.L_23:


//--------------------- .nv.callgraph             --------------------------
	.section	.nv.callgraph,"",@"SHT_CUDA_CALLGRAPH"
	.align	4
	.sectionentsize	8
	.align		4
        /*0000*/ 	.word	0x00000000
	.align		4
        /*0004*/ 	.word	0xffffffff
	.align		4
        /*0008*/ 	.word	0x00000000
	.align		4
        /*000c*/ 	.word	0xfffffffe
	.align		4
        /*0010*/ 	.word	0x00000000
	.align		4
        /*0014*/ 	.word	0xfffffffd
	.align		4
        /*0018*/ 	.word	0x00000000
	.align		4
        /*001c*/ 	.word	0xfffffffc


//--------------------- .nv.rel.action            --------------------------
	.section	.nv.rel.action,"",@"SHT_CUDA_RELOCINFO"
	.align	8
	.sectionentsize	8
        /*0000*/ 	.byte	0x73, 0x00, 0x00, 0x00, 0x00, 0x00, 0x00, 0x00, 0x00, 0x00, 0x00, 0x11, 0x25, 0x00, 0x05, 0x36


//--------------------- .nv.constant0.triton_mm   --------------------------
	.section	.nv.constant0.triton_mm,"a",@progbits
	.sectionflags	@""
	.align	4
.nv.constant0.triton_mm:
	.zero		384


//--------------------- .text.triton_mm           --------------------------
	.section	.text.triton_mm,"ax",@progbits
	.sectionflags	@"SHF_BARRIERS=1"
	.sectioninfo	@"SHI_REGISTERS=112"
	.align	128
        .global         triton_mm
        .type           triton_mm,@function
        .size           triton_mm,(.L_x_2 - triton_mm)
        .other          triton_mm,@"STO_CUDA_ENTRY STV_DEFAULT"
triton_mm:
.text.triton_mm:
[----:B------:R-:W-:Y:S02]  /*0000*/  IMAD.MOV.U32 R1, RZ, RZ, c[0x0][0x28] ;  /* 0x00000a00ff017624 */ /* 0x000fe400078e00ff */
[----:B------:R-:W1:Y:S01]  /*0010*/  S2R R9, SR_CTAID.X ;  /* 0x0000000000097919 */ /* 0x000e620000002500 */
[----:B------:R-:W-:Y:S01]  /*0020*/  IMAD.MOV.U32 R5, RZ, RZ, -0x8 ;  /* 0xfffffff8ff057424 */ /* 0x000fe200078e00ff */
[----:B------:R-:W-:Y:S01]  /*0030*/  ULDC.64 UR4, c[0x0][0x118] ;  /* 0x0000460000047ab9 */ /* 0x000fe20000000a00 */
[----:B------:R-:W-:Y:S01]  /*0040*/  IMAD.MOV.U32 R101, RZ, RZ, -0x1 ;  /* 0xffffffffff657424 */ /* 0x000fe200078e00ff */
[----:B------:R-:W-:Y:S01]  /*0050*/  CS2R R52, SRZ ;  /* 0x0000000000347805 */ /* 0x000fe2000001ff00 */
[----:B------:R-:W-:Y:S01]  /*0060*/  IMAD.MOV.U32 R107, RZ, RZ, 0x20 ;  /* 0x00000020ff6b7424 */ /* 0x000fe200078e00ff */
[----:B------:R-:W-:Y:S01]  /*0070*/  CS2R R54, SRZ ;  /* 0x0000000000367805 */ /* 0x000fe2000001ff00 */
[----:B------:R-:W-:Y:S01]  /*0080*/  IMAD.MOV.U32 R109, RZ, RZ, RZ ;  /* 0x000000ffff6d7224 */ /* 0x000fe200078e00ff */
[----:B------:R-:W-:Y:S01]  /*0090*/  CS2R R56, SRZ ;  /* 0x0000000000387805 */ /* 0x000fe2000001ff00 */
        /* <DEDUP_REMOVED lines=15> */
[----:B-1----:R-:W-:Y:S01]  /*0190*/  IMAD.HI R0, R9, 0x2aaaaaab, RZ ;  /* 0x2aaaaaab09007827 */ /* 0x002fe200078e02ff */
[----:B------:R-:W-:Y:S01]  /*01a0*/  CS2R R24, SRZ ;  /* 0x0000000000187805 */ /* 0x000fe2000001ff00 */
[----:B------:R-:W-:Y:S01]  /*01b0*/  CS2R R26, SRZ ;  /* 0x00000000001a7805 */ /* 0x000fe2000001ff00 */
[----:B------:R-:W-:Y:S01]  /*01c0*/  CS2R R20, SRZ ;  /* 0x0000000000147805 */ /* 0x000fe2000001ff00 */
[----:B------:R-:W-:Y:S01]  /*01d0*/  CS2R R22, SRZ ;  /* 0x0000000000167805 */ /* 0x000fe2000001ff00 */
[----:B------:R-:W-:Y:S01]  /*01e0*/  SHF.R.U32.HI R3, RZ, 0x1f, R0 ;  /* 0x0000001fff037819 */ /* 0x000fe20000011600 */
[----:B------:R-:W-:Y:S01]  /*01f0*/  CS2R R16, SRZ ;  /* 0x0000000000107805 */ /* 0x000fe2000001ff00 */
[----:B------:R-:W-:Y:S01]  /*0200*/  CS2R R18, SRZ ;  /* 0x0000000000127805 */ /* 0x000fe2000001ff00 */
[----:B------:R-:W-:Y:S01]  /*0210*/  CS2R R14, SRZ ;  /* 0x00000000000e7805 */ /* 0x000fe2000001ff00 */
[----:B------:R-:W-:Y:S01]  /*0220*/  LEA.HI.SX32 R4, R0, R3, 0x19 ;  /* 0x0000000300047211 */ /* 0x000fe200078fcaff */
[----:B------:R-:W-:Y:S01]  /*0230*/  CS2R R32, SRZ ;  /* 0x0000000000207805 */ /* 0x000fe2000001ff00 */
[----:B------:R-:W-:-:S03]  /*0240*/  CS2R R34, SRZ ;  /* 0x0000000000227805 */ /* 0x000fc6000001ff00 */
[C---:B------:R-:W-:Y:S02]  /*0250*/  IMAD R0, R4.reuse, R5, 0x4 ;  /* 0x0000000404007424 */ /* 0x040fe400078e0205 */
[----:B------:R-:W-:-:S03]  /*0260*/  IMAD R6, R4, -0x300, R9 ;  /* 0xfffffd0004067824 */ /* 0x000fc600078e0209 */
[----:B------:R-:W-:Y:S02]  /*0270*/  IMNMX R5, R0, 0x8, PT ;  /* 0x0000000800057817 */ /* 0x000fe40003800200 */
[----:B------:R-:W-:Y:S02]  /*0280*/  IABS R10, R6 ;  /* 0x00000006000a7213 */ /* 0x000fe40000000000 */
[-C--:B------:R-:W-:Y:S02]  /*0290*/  IABS R8, R5.reuse ;  /* 0x0000000500087213 */ /* 0x080fe40000000000 */
[-C--:B------:R-:W-:Y:S02]  /*02a0*/  IABS R11, R5.reuse ;  /* 0x00000005000b7213 */ /* 0x080fe40000000000 */
[----:B------:R-:W1:Y:S01]  /*02b0*/  I2F.RP R0, R8 ;  /* 0x0000000800007306 */ /* 0x000e620000209400 */
[----:B------:R-:W-:Y:S02]  /*02c0*/  LOP3.LUT R6, R6, R5, RZ, 0x3c, !PT ;  /* 0x0000000506067212 */ /* 0x000fe400078e3cff */
[----:B------:R-:W-:-:S02]  /*02d0*/  IMAD.MOV R11, RZ, RZ, -R11 ;  /* 0x000000ffff0b7224 */ /* 0x000fc400078e0a0b */
[----:B------:R-:W-:-:S03]  /*02e0*/  ISETP.GE.AND P3, PT, R6, RZ, PT ;  /* 0x000000ff0600720c */ /* 0x000fc60003f66270 */
[----:B-1----:R-:W1:Y:S02]  /*02f0*/  MUFU.RCP R0, R0 ;  /* 0x0000000000007308 */ /* 0x002e640000001000 */
[----:B-1----:R-:W-:Y:S02]  /*0300*/  IADD3 R2, R0, 0xffffffe, RZ ;  /* 0x0ffffffe00027810 */ /* 0x002fe40007ffe0ff */
[----:B------:R-:W-:-:S04]  /*0310*/  IABS R0, R9 ;  /* 0x0000000900007213 */ /* 0x000fc80000000000 */
[----:B------:R1:W2:Y:S02]  /*0320*/  F2I.FTZ.U32.TRUNC.NTZ R3, R2 ;  /* 0x0000000200037305 */ /* 0x0002a4000021f000 */
[----:B-1----:R-:W-:Y:S02]  /*0330*/  IMAD.MOV.U32 R2, RZ, RZ, RZ ;  /* 0x000000ffff027224 */ /* 0x002fe400078e00ff */
[----:B--2---:R-:W-:-:S04]  /*0340*/  IMAD.MOV R7, RZ, RZ, -R3 ;  /* 0x000000ffff077224 */ /* 0x004fc800078e0a03 */
[----:B------:R-:W-:-:S04]  /*0350*/  IMAD R7, R7, R8, RZ ;  /* 0x0000000807077224 */ /* 0x000fc800078e02ff */
[----:B------:R-:W-:-:S06]  /*0360*/  IMAD.HI.U32 R3, R3, R7, R2 ;  /* 0x0000000703037227 */ /* 0x000fcc00078e0002 */
[----:B------:R-:W-:-:S04]  /*0370*/  IMAD.HI.U32 R2, R3, R10, RZ ;  /* 0x0000000a03027227 */ /* 0x000fc800078e00ff */
[----:B------:R-:W-:-:S04]  /*0380*/  IMAD.HI.U32 R3, R3, R0, RZ ;  /* 0x0000000003037227 */ /* 0x000fc800078e00ff */
[-C--:B------:R-:W-:Y:S02]  /*0390*/  IMAD R7, R2, R11.reuse, R10 ;  /* 0x0000000b02077224 */ /* 0x080fe400078e020a */
[----:B------:R-:W-:Y:S02]  /*03a0*/  IMAD R3, R3, R11, R0 ;  /* 0x0000000b03037224 */ /* 0x000fe400078e0200 */
[----:B------:R-:W1:Y:S01]  /*03b0*/  S2R R0, SR_TID.X ;  /* 0x0000000000007919 */ /* 0x000e620000002100 */
[C---:B------:R-:W-:Y:S02]  /*03c0*/  ISETP.GT.U32.AND P2, PT, R8.reuse, R7, PT ;  /* 0x000000070800720c */ /* 0x040fe40003f44070 */
[----:B------:R-:W-:-:S11]  /*03d0*/  ISETP.GT.U32.AND P0, PT, R8, R3, PT ;  /* 0x000000030800720c */ /* 0x000fd60003f04070 */
[--C-:B------:R-:W-:Y:S01]  /*03e0*/  @!P2 IMAD.IADD R7, R7, 0x1, -R8.reuse ;  /* 0x000000010707a824 */ /* 0x100fe200078e0a08 */
[----:B------:R-:W-:Y:S01]  /*03f0*/  @!P2 IADD3 R2, R2, 0x1, RZ ;  /* 0x000000010202a810 */ /* 0x000fe20007ffe0ff */
[----:B------:R-:W-:Y:S01]  /*0400*/  @!P0 IMAD.IADD R3, R3, 0x1, -R8 ;  /* 0x0000000103038824 */ /* 0x000fe200078e0a08 */
[----:B------:R-:W-:Y:S02]  /*0410*/  ISETP.GE.AND P2, PT, R9, RZ, PT ;  /* 0x000000ff0900720c */ /* 0x000fe40003f46270 */
[----:B------:R-:W-:Y:S02]  /*0420*/  ISETP.GE.U32.AND P0, PT, R7, R8, PT ;  /* 0x000000080700720c */ /* 0x000fe40003f06070 */
[----:B------:R-:W-:Y:S02]  /*0430*/  ISETP.GT.U32.AND P1, PT, R8, R3, PT ;  /* 0x000000030800720c */ /* 0x000fe40003f24070 */
[----:B-1----:R-:W-:Y:S01]  /*0440*/  SHF.R.U32.HI R89, RZ, 0x1, R0 ;  /* 0x00000001ff597819 */ /* 0x002fe20000011600 */
[C---:B------:R-:W-:Y:S01]  /*0450*/  IMAD.SHL.U32 R91, R0.reuse, 0x4, RZ ;  /* 0x00000004005b7824 */ /* 0x040fe200078e00ff */
[----:B------:R-:W-:-:S02]  /*0460*/  LOP3.LUT R88, R0, 0x80, RZ, 0xc0, !PT ;  /* 0x0000008000587812 */ /* 0x000fc400078ec0ff */
[----:B------:R-:W-:Y:S02]  /*0470*/  SGXT.U32 R89, R89, 0x7 ;  /* 0x000000075959781a */ /* 0x000fe40000000000 */
[----:B------:R-:W-:-:S03]  /*0480*/  SHF.R.U32.HI R93, RZ, 0x2, R0 ;  /* 0x00000002ff5d7819 */ /* 0x000fc60000011600 */
[----:B------:R-:W-:Y:S02]  /*0490*/  @P0 IADD3 R2, R2, 0x1, RZ ;  /* 0x0000000102020810 */ /* 0x000fe40007ffe0ff */
[----:B------:R-:W-:Y:S01]  /*04a0*/  @!P1 IMAD.IADD R3, R3, 0x1, -R8 ;  /* 0x0000000103039824 */ /* 0x000fe200078e0a08 */
[----:B------:R-:W-:Y:S02]  /*04b0*/  ISETP.NE.AND P0, PT, R5, RZ, PT ;  /* 0x000000ff0500720c */ /* 0x000fe40003f05270 */
[----:B------:R-:W-:Y:S01]  /*04c0*/  IMAD.MOV.U32 R7, RZ, RZ, R2 ;  /* 0x000000ffff077224 */ /* 0x000fe200078e0002 */
[----:B------:R-:W-:Y:S01]  /*04d0*/  LOP3.LUT R2, RZ, R5, RZ, 0x33, !PT ;  /* 0x00000005ff027212 */ /* 0x000fe200078e33ff */
[----:B------:R-:W-:Y:S01]  /*04e0*/  @!P2 IMAD.MOV R3, RZ, RZ, -R3 ;  /* 0x000000ffff03a224 */ /* 0x000fe200078e0a03 */
[----:B------:R-:W-:Y:S01]  /*04f0*/  LOP3.LUT R5, R0, 0x8, RZ, 0xc0, !PT ;  /* 0x0000000800057812 */ /* 0x000fe200078ec0ff */
[----:B------:R-:W-:Y:S01]  /*0500*/  @!P3 IMAD.MOV R7, RZ, RZ, -R7 ;  /* 0x000000ffff07b224 */ /* 0x000fe200078e0a07 */
[----:B------:R-:W-:-:S02]  /*0510*/  LOP3.LUT R93, R93, 0x18, RZ, 0xc0, !PT ;  /* 0x000000185d5d7812 */ /* 0x000fc400078ec0ff */
[C---:B------:R-:W-:Y:S01]  /*0520*/  SEL R3, R2.reuse, R3, !P0 ;  /* 0x0000000302037207 */ /* 0x040fe20004000000 */
[C---:B------:R-:W-:Y:S01]  /*0530*/  IMAD.SHL.U32 R11, R5.reuse, 0x2, RZ ;  /* 0x00000002050b7824 */ /* 0x040fe200078e00ff */
[----:B------:R-:W-:Y:S02]  /*0540*/  SEL R7, R2, R7, !P0 ;  /* 0x0000000702077207 */ /* 0x000fe40004000000 */
[----:B------:R-:W-:Y:S01]  /*0550*/  LOP3.LUT R5, R5, 0x7, R0, 0xf8, !PT ;  /* 0x0000000705057812 */ /* 0x000fe200078ef800 */
[----:B------:R-:W-:Y:S01]  /*0560*/  IMAD R3, R4, 0x8, R3 ;  /* 0x0000000804037824 */ /* 0x000fe200078e0203 */
[C---:B------:R-:W-:Y:S01]  /*0570*/  LOP3.LUT R90, R0.reuse, 0x10, RZ, 0xc0, !PT ;  /* 0x00000010005a7812 */ /* 0x040fe200078ec0ff */
[----:B------:R-:W-:Y:S02]  /*0580*/  IMAD.SHL.U32 R2, R7, 0x80, RZ ;  /* 0x0000008007027824 */ /* 0x000fe400078e00ff */
[----:B------:R-:W-:Y:S01]  /*0590*/  IMAD.SHL.U32 R4, R0, 0x10, RZ ;  /* 0x0000001000047824 */ /* 0x000fe200078e00ff */
[----:B------:R-:W-:Y:S01]  /*05a0*/  SHF.R.S32.HI R7, RZ, 0x18, R3 ;  /* 0x00000018ff077819 */ /* 0x000fe20000011403 */
[----:B------:R-:W-:Y:S01]  /*05b0*/  IMAD.SHL.U32 R3, R3, 0x80, RZ ;  /* 0x0000008003037824 */ /* 0x000fe200078e00ff */
[----:B------:R-:W-:-:S02]  /*05c0*/  LOP3.LUT R6, R2, R89, RZ, 0xfc, !PT ;  /* 0x0000005902067212 */ /* 0x000fc400078efcff */
[----:B------:R-:W-:Y:S02]  /*05d0*/  LOP3.LUT R10, R4, 0x10, RZ, 0xc0, !PT ;  /* 0x00000010040a7812 */ /* 0x000fe400078ec0ff */
[----:B------:R-:W-:Y:S01]  /*05e0*/  SGXT R7, R7, 0x1 ;  /* 0x000000010707781a */ /* 0x000fe20000000200 */
[----:B------:R-:W-:Y:S01]  /*05f0*/  IMAD.HI R8, R6, 0x2aaaaaab, RZ ;  /* 0x2aaaaaab06087827 */ /* 0x000fe200078e02ff */
[----:B------:R-:W-:Y:S02]  /*0600*/  LOP3.LUT R4, R3, R89, RZ, 0xfc, !PT ;  /* 0x0000005903047212 */ /* 0x000fe400078efcff */
[----:B------:R-:W-:Y:S02]  /*0610*/  LOP3.LUT R12, R10, R11, RZ, 0x3c, !PT ;  /* 0x0000000b0a0c7212 */ /* 0x000fe400078e3cff */
[----:B------:R-:W-:Y:S02]  /*0620*/  LEA.HI R7, R7, R4, RZ, 0x9 ;  /* 0x0000000407077211 */ /* 0x000fe400078f48ff */
[----:B------:R-:W-:Y:S01]  /*0630*/  SHF.R.U32.HI R9, RZ, 0x1f, R8 ;  /* 0x0000001fff097819 */ /* 0x000fe20000011608 */
[----:B------:R-:W-:Y:S01]  /*0640*/  IMAD R89, R89, 0x20, R12 ;  /* 0x0000002059597824 */ /* 0x000fe200078e020c */
[----:B------:R-:W-:-:S02]  /*0650*/  LOP3.LUT R7, R7, 0x3ffe00, RZ, 0xc0, !PT ;  /* 0x003ffe0007077812 */ /* 0x000fc400078ec0ff */
[----:B------:R-:W-:Y:S02]  /*0660*/  LEA.HI R9, R8, R9, RZ, 0x15 ;  /* 0x0000000908097211 */ /* 0x000fe400078fa8ff */
[----:B------:R-:W-:Y:S01]  /*0670*/  LOP3.LUT R11, R11, 0x10, R91, 0x78, !PT ;  /* 0x000000100b0b7812 */ /* 0x000fe200078e785b */
[----:B------:R-:W-:Y:S01]  /*0680*/  IMAD.IADD R7, R4, 0x1, -R7 ;  /* 0x0000000104077824 */ /* 0x000fe200078e0a07 */
[----:B------:R-:W-:Y:S01]  /*0690*/  LOP3.LUT R4, R0, 0x10, R91, 0x48, !PT ;  /* 0x0000001000047812 */ /* 0x000fe200078e485b */
[----:B------:R-:W-:Y:S01]  /*06a0*/  IMAD R9, R9, -0x3000, R6 ;  /* 0xffffd00009097824 */ /* 0x000fe200078e0206 */
[----:B------:R-:W-:Y:S01]  /*06b0*/  SHF.R.U32.HI R6, RZ, 0x3, R88 ;  /* 0x00000003ff067819 */ /* 0x000fe20000011658 */
[--C-:B------:R-:W-:Y:S02]  /*06c0*/  IMAD R7, R7, 0xc00, R10.reuse ;  /* 0x00000c0007077824 */ /* 0x100fe400078e020a */
[----:B------:R-:W-:Y:S01]  /*06d0*/  IMAD R9, R9, 0xc00, R10 ;  /* 0x00000c0009097824 */ /* 0x000fe200078e020a */
[----:B------:R-:W-:-:S02]  /*06e0*/  LOP3.LUT R13, R5, R6, RZ, 0xfc, !PT ;  /* 0x00000006050d7212 */ /* 0x000fc400078efcff */
[----:B------:R-:W-:Y:S02]  /*06f0*/  IADD3 R86, P0, R7, c[0x0][0x160], RZ ;  /* 0x0000580007567a10 */ /* 0x000fe40007f1e0ff */
[----:B------:R-:W-:Y:S01]  /*0700*/  IADD3 R84, P1, R9, c[0x0][0x168], RZ ;  /* 0x00005a0009547a10 */ /* 0x000fe20007f3e0ff */
[----:B------:R-:W-:Y:S01]  /*0710*/  IMAD R98, R13, 0x20, R4 ;  /* 0x000000200d627824 */ /* 0x000fe200078e0204 */
[----:B------:R-:W-:Y:S01]  /*0720*/  LEA.HI.X.SX32 R87, R7, c[0x0][0x164], 0x1, P0 ;  /* 0x0000590007577a11 */ /* 0x000fe200000f0eff */
[----:B------:R-:W-:Y:S01]  /*0730*/  CS2R R12, SRZ ;  /* 0x00000000000c7805 */ /* 0x000fe2000001ff00 */
[----:B------:R-:W-:Y:S02]  /*0740*/  LEA.HI.X.SX32 R85, R9, c[0x0][0x16c], 0x1, P1 ;  /* 0x00005b0009557a11 */ /* 0x000fe400008f0eff */
[--C-:B------:R-:W-:Y:S01]  /*0750*/  LOP3.LUT R5, R6, 0xf, R0.reuse, 0xf8, !PT ;  /* 0x0000000f06057812 */ /* 0x100fe200078ef800 */
[----:B------:R1:W-:Y:S01]  /*0760*/  LDGSTS.E.BYPASS.128 [R89], [R86.64] ;  /* 0x0000000056597fae */ /* 0x0003e2000b901c44 */
[----:B------:R-:W-:Y:S01]  /*0770*/  LOP3.LUT R6, R93, 0x7, R0, 0xf8, !PT ;  /* 0x000000075d067812 */ /* 0x000fe200078ef800 */
[----:B------:R-:W-:-:S02]  /*0780*/  CS2R R8, SRZ ;  /* 0x0000000000087805 */ /* 0x000fc4000001ff00 */
[----:B------:R-:W0:Y:S01]  /*0790*/  LDGDEPBAR ;  /* 0x00000000000079af */ /* 0x000e220000000000 */
[----:B------:R-:W-:Y:S02]  /*07a0*/  IMAD R92, R5, 0x20, R4 ;  /* 0x00000020055c7824 */ /* 0x000fe400078e0204 */
[----:B------:R-:W-:Y:S01]  /*07b0*/  IMAD R99, R6, 0x20, R11 ;  /* 0x0000002006637824 */ /* 0x000fe200078e020b */
[----:B------:R1:W-:Y:S01]  /*07c0*/  LDGSTS.E.BYPASS.128 [R89+0x1000], [R84.64] ;  /* 0x0100000054597fae */ /* 0x0003e2000b901c44 */
[----:B------:R-:W-:Y:S01]  /*07d0*/  CS2R R10, SRZ ;  /* 0x00000000000a7805 */ /* 0x000fe2000001ff00 */
[----:B------:R-:W-:Y:S01]  /*07e0*/  CS2R R4, SRZ ;  /* 0x0000000000047805 */ /* 0x000fe2000001ff00 */
[----:B------:R-:W-:Y:S01]  /*07f0*/  CS2R R6, SRZ ;  /* 0x0000000000067805 */ /* 0x000fe2000001ff00 */
[----:B------:R-:W0:Y:S04]  /*0800*/  LDGDEPBAR ;  /* 0x00000000000079af */ /* 0x000e280000000000 */
.L_x_0:
[----:B------:R-:W-:-:S04]  /*0810*/  DEPBAR.LE SB0, 0x0 ;  /* 0x000080000000791a */ /* 0x000fc80000000000 */
[----:B------:R-:W-:Y:S01]  /*0820*/  BAR.SYNC.DEFER_BLOCKING 0x0 ;  /* 0x0000000000007b1d */ /* 0x000fe20000010000 */
[C---:B------:R-:W-:Y:S02]  /*0830*/  ISETP.GT.U32.AND P0, PT, R101.reuse, 0x7ffffffe, PT ;  /* 0x7ffffffe6500780c */ /* 0x040fe40003f04070 */
[----:B------:R-:W-:-:S04]  /*0840*/  IADD3 R101, R101, 0x1, RZ ;  /* 0x0000000165657810 */ /* 0x000fc80007ffe0ff */
[----:B------:R-:W-:Y:S02]  /*0850*/  SEL R101, R101, RZ, P0 ;  /* 0x000000ff65657207 */ /* 0x000fe40000000000 */
[----:B------:R-:W-:-:S03]  /*0860*/  ISETP.NE.U32.AND P0, PT, R107, 0xc00, PT ;  /* 0x00000c006b00780c */ /* 0x000fc60003f05070 */
[----:B------:R-:W-:Y:S01]  /*0870*/  IMAD R68, R101, 0x1000, R92 ;  /* 0x0000100065447824 */ /* 0x000fe200078e025c */
[----:B------:R-:W-:Y:S01]  /*0880*/  ISETP.NE.AND.EX P0, PT, R109, RZ, PT, P0 ;  /* 0x000000ff6d00720c */ /* 0x000fe20003f05300 */
[C---:B------:R-:W-:Y:S02]  /*0890*/  IMAD R100, R101.reuse, 0x1000, R99 ;  /* 0x0000100065647824 */ /* 0x040fe400078e0263 */
[----:B------:R-:W-:-:S03]  /*08a0*/  IMAD R106, R101, 0x1000, R98 ;  /* 0x00001000656a7824 */ /* 0x000fc600078e0262 */
[----:B------:R-:W-:Y:S04]  /*08b0*/  LDSM.16.M88.2 R94, [R100+0x1000] ;  /* 0x00100000645e783b */ /* 0x000fe80000000100 */
[----:B------:R-:W2:Y:S04]  /*08c0*/  LDSM.16.M88.4 R68, [R68] ;  /* 0x000000004444783b */ /* 0x000ea80000000200 */
[----:B------:R-:W3:Y:S04]  /*08d0*/  LDSM.16.M88.2 R102, [R100+0x1400] ;  /* 0x001400006466783b */ /* 0x000ee80000000100 */
[----:B------:R-:W4:Y:S04]  /*08e0*/  LDSM.16.M88.2 R104, [R100+0x1800] ;  /* 0x001800006468783b */ /* 0x000f280000000100 */
[----:B------:R-:W1:Y:S04]  /*08f0*/  LDSM.16.M88.2 R96, [R100+0x1c00] ;  /* 0x001c00006460783b */ /* 0x000e680000000100 */
[----:B------:R-:W1:Y:S04]  /*0900*/  LDSM.16.M88.4 R72, [R106+0x400] ;  /* 0x000400006a48783b */ /* 0x000e680000000200 */
[----:B------:R-:W1:Y:S04]  /*0910*/  LDSM.16.M88.4 R76, [R106+0x800] ;  /* 0x000800006a4c783b */ /* 0x000e680000000200 */
[----:B------:R-:W1:Y:S01]  /*0920*/  LDSM.16.M88.4 R80, [R106+0xc00] ;  /* 0x000c00006a50783b */ /* 0x000e620000000200 */
[C---:B--2---:R-:W-:Y:S08]  /*0930*/  IMMA.16832.S8.S8.SAT R52, R68.reuse.ROW, R94.COL, R52 ;  /* 0x0000005e44347237 */ /* 0x044ff00000445c34 */
[C---:B---3--:R-:W-:Y:S08]  /*0940*/  IMMA.16832.S8.S8.SAT R56, R68.reuse.ROW, R102.COL, R56 ;  /* 0x0000006644387237 */ /* 0x048ff00000445c38 */
[C---:B----4-:R-:W-:Y:S08]  /*0950*/  IMMA.16832.S8.S8.SAT R60, R68.reuse.ROW, R104.COL, R60 ;  /* 0x00000068443c7237 */ /* 0x050ff00000445c3c */
[----:B-1----:R-:W-:Y:S07]  /*0960*/  IMMA.16832.S8.S8.SAT R64, R68.ROW, R96.COL, R64 ;  /* 0x0000006044407237 */ /* 0x002fee0000445c40 */
[C---:B------:R-:W-:Y:S01]  /*0970*/  IADD3 R68, P1, R107.reuse, R86, RZ ;  /* 0x000000566b447210 */ /* 0x040fe20007f3e0ff */
[----:B------:R-:W-:Y:S01]  /*0980*/  IMMA.16832.S8.S8.SAT R36, R72.ROW, R94.COL, R36 ;  /* 0x0000005e48247237 */ /* 0x000fe20000445c24 */
[----:B------:R-:W-:-:S03]  /*0990*/  IADD3 R70, P2, R107, R84, RZ ;  /* 0x000000546b467210 */ /* 0x000fc60007f5e0ff */
[C---:B------:R-:W-:Y:S01]  /*09a0*/  IMAD.X R69, R109.reuse, 0x1, R87, P1 ;  /* 0x000000016d457824 */ /* 0x040fe200008e0657 */
[----:B------:R-:W-:Y:S01]  /*09b0*/  BAR.SYNC.DEFER_BLOCKING 0x0 ;  /* 0x0000000000007b1d */ /* 0x000fe20000010000 */
[----:B------:R-:W-:Y:S02]  /*09c0*/  IMAD.X R71, R109, 0x1, R85, P2 ;  /* 0x000000016d477824 */ /* 0x000fe400010e0655 */
[C---:B------:R-:W-:Y:S08]  /*09d0*/  IMMA.16832.S8.S8.SAT R40, R72.reuse.ROW, R102.COL, R40 ;  /* 0x0000006648287237 */ /* 0x040ff00000445c28 */
[C---:B------:R-:W-:Y:S08]  /*09e0*/  IMMA.16832.S8.S8.SAT R44, R72.reuse.ROW, R104.COL, R44 ;  /* 0x00000068482c7237 */ /* 0x040ff00000445c2c */
[----:B------:R-:W-:Y:S01]  /*09f0*/  IMMA.16832.S8.S8.SAT R48, R72.ROW, R96.COL, R48 ;  /* 0x0000006048307237 */ /* 0x000fe20000445c30 */
[----:B------:R-:W-:Y:S01]  /*0a00*/  @!PT LDS RZ, [RZ] ;  /* 0x00000000fffff984 */ /* 0x000fe20000000800 */
[----:B------:R-:W-:Y:S01]  /*0a10*/  @!PT LDS RZ, [RZ] ;  /* 0x00000000fffff984 */ /* 0x000fe20000000800 */
[----:B------:R-:W-:Y:S01]  /*0a20*/  @!PT LDS RZ, [RZ] ;  /* 0x00000000fffff984 */ /* 0x000fe20000000800 */
[----:B------:R1:W-:Y:S07]  /*0a30*/  LDGSTS.E.BYPASS.128 [R89], [R68.64], P0 ;  /* 0x0000000044597fae */ /* 0x0003ee0008101c44 */
[----:B------:R-:W-:Y:S01]  /*0a40*/  IMMA.16832.S8.S8.SAT R28, R76.ROW, R94.COL, R28 ;  /* 0x0000005e4c1c7237 */ /* 0x000fe20000445c1c */
[----:B------:R-:W0:Y:S04]  /*0a50*/  LDGDEPBAR ;  /* 0x00000000000079af */ /* 0x000e280000000000 */
[----:B------:R1:W-:Y:S01]  /*0a60*/  LDGSTS.E.BYPASS.128 [R89+0x1000], [R70.64], P0 ;  /* 0x0100000046597fae */ /* 0x0003e20008101c44 */
[----:B------:R-:W-:-:S02]  /*0a70*/  IADD3 R107, P0, R107, 0x20, RZ ;  /* 0x000000206b6b7810 */ /* 0x000fc40007f1e0ff */
[----:B------:R-:W-:Y:S01]  /*0a80*/  IMMA.16832.S8.S8.SAT R24, R76.ROW, R102.COL, R24 ;  /* 0x000000664c187237 */ /* 0x000fe20000445c18 */
[----:B------:R-:W0:Y:S02]  /*0a90*/  LDGDEPBAR ;  /* 0x00000000000079af */ /* 0x000e240000000000 */
[----:B------:R-:W-:Y:S01]  /*0aa0*/  IMAD.X R109, RZ, RZ, R109, P0 ;  /* 0x000000ffff6d7224 */ /* 0x000fe200000e066d */
[----:B------:R-:W-:-:S04]  /*0ab0*/  ISETP.NE.U32.AND P0, PT, R107, 0xc20, PT ;  /* 0x00000c206b00780c */ /* 0x000fc80003f05070 */
[----:B------:R-:W-:Y:S01]  /*0ac0*/  ISETP.NE.AND.EX P0, PT, R109, RZ, PT, P0 ;  /* 0x000000ff6d00720c */ /* 0x000fe20003f05300 */
[C---:B------:R-:W-:Y:S08]  /*0ad0*/  IMMA.16832.S8.S8.SAT R20, R76.reuse.ROW, R104.COL, R20 ;  /* 0x000000684c147237 */ /* 0x040ff00000445c14 */
[----:B------:R-:W-:Y:S08]  /*0ae0*/  IMMA.16832.S8.S8.SAT R16, R76.ROW, R96.COL, R16 ;  /* 0x000000604c107237 */ /* 0x000ff00000445c10 */
[C---:B------:R-:W-:Y:S08]  /*0af0*/  IMMA.16832.S8.S8.SAT R12, R80.reuse.ROW, R94.COL, R12 ;  /* 0x0000005e500c7237 */ /* 0x040ff00000445c0c */
[C---:B------:R-:W-:Y:S08]  /*0b00*/  IMMA.16832.S8.S8.SAT R8, R80.reuse.ROW, R102.COL, R8 ;  /* 0x0000006650087237 */ /* 0x040ff00000445c08 */
[C---:B------:R-:W-:Y:S08]  /*0b10*/  IMMA.16832.S8.S8.SAT R4, R80.reuse.ROW, R104.COL, R4 ;  /* 0x0000006850047237 */ /* 0x040ff00000445c04 */
[----:B------:R-:W-:Y:S01]  /*0b20*/  IMMA.16832.S8.S8.SAT R32, R80.ROW, R96.COL, R32 ;  /* 0x0000006050207237 */ /* 0x000fe20000445c20 */
[----:B-1----:R-:W-:Y:S07]  /*0b30*/  @P0 BRA `(.L_x_0) ;  /* 0xfffffcd000000947 */ /* 0x002fee000383ffff */
[----:B------:R-:W-:Y:S01]  /*0b40*/  IMAD.SHL.U32 R69, R0, 0x20, RZ ;  /* 0x0000002000457824 */ /* 0x000fe200078e00ff */
[----:B------:R-:W-:Y:S01]  /*0b50*/  LOP3.LUT R82, R2, 0x7c, R91, 0xf8, !PT ;  /* 0x0000007c02527812 */ /* 0x000fe200078ef85b */
[----:B------:R-:W-:Y:S01]  /*0b60*/  IMAD.SHL.U32 R68, R0, 0x2, RZ ;  /* 0x0000000200447824 */ /* 0x000fe200078e00ff */
[----:B------:R-:W-:Y:S01]  /*0b70*/  SHF.R.U32.HI R0, RZ, 0x5, R0 ;  /* 0x00000005ff007819 */ /* 0x000fe20000011600 */
[----:B------:R-:W-:-:S04]  /*0b80*/  DEPBAR.LE SB0, 0x0 ;  /* 0x000080000000791a */ /* 0x000fc80000000000 */
[----:B------:R-:W-:Y:S02]  /*0b90*/  LOP3.LUT R69, R69, 0x180, RZ, 0xc0, !PT ;  /* 0x0000018045457812 */ /* 0x000fe400078ec0ff */
[----:B------:R-:W-:Y:S02]  /*0ba0*/  SGXT.U32 R0, R0, 0x3 ;  /* 0x000000030000781a */ /* 0x000fe40000000000 */
[----:B------:R-:W-:Y:S02]  /*0bb0*/  LOP3.LUT R69, R69, 0x6, R68, 0xf8, !PT ;  /* 0x0000000645457812 */ /* 0x000fe400078ef844 */
[----:B------:R-:W-:Y:S02]  /*0bc0*/  SHF.R.U32.HI R2, RZ, 0x3, R91 ;  /* 0x00000003ff027819 */ /* 0x000fe4000001165b */
[----:B------:R-:W-:Y:S01]  /*0bd0*/  LOP3.LUT R91, R91, 0x3fc, RZ, 0xc0, !PT ;  /* 0x000003fc5b5b7812 */ /* 0x000fe200078ec0ff */
[----:B------:R-:W-:Y:S01]  /*0be0*/  IMAD R90, R90, 0x20, R69 ;  /* 0x000000205a5a7824 */ /* 0x000fe200078e0245 */
[----:B------:R-:W-:-:S02]  /*0bf0*/  LOP3.LUT R3, R0, R3, RZ, 0xfc, !PT ;  /* 0x0000000300037212 */ /* 0x000fc400078efcff */
[----:B------:R-:W-:Y:S01]  /*0c00*/  LOP3.LUT R0, R91, 0x400, RZ, 0xfc, !PT ;  /* 0x000004005b007812 */ /* 0x000fe200078efcff */
[----:B------:R-:W-:Y:S01]  /*0c10*/  IMAD.IADD R93, R93, 0x1, R90 ;  /* 0x000000015d5d7824 */ /* 0x000fe200078e025a */
[C---:B------:R-:W-:Y:S02]  /*0c20*/  LOP3.LUT R68, R91.reuse, 0x800, RZ, 0xfc, !PT ;  /* 0x000008005b447812 */ /* 0x040fe400078efcff */
[C---:B------:R-:W-:Y:S01]  /*0c30*/  LOP3.LUT R69, R91.reuse, 0xc00, RZ, 0xfc, !PT ;  /* 0x00000c005b457812 */ /* 0x040fe200078efcff */
[----:B------:R-:W-:Y:S01]  /*0c40*/  IMAD R93, R88, 0x10, R93 ;  /* 0x00000010585d7824 */ /* 0x000fe200078e025d */
[----:B------:R-:W-:Y:S02]  /*0c50*/  LOP3.LUT R2, R2, 0x70, RZ, 0xc0, !PT ;  /* 0x0000007002027812 */ /* 0x000fe400078ec0ff */
[----:B------:R-:W-:Y:S02]  /*0c60*/  SHF.R.U32.HI R0, RZ, 0x3, R0 ;  /* 0x00000003ff007819 */ /* 0x000fe40000011600 */
[----:B------:R-:W-:Y:S01]  /*0c70*/  SHF.R.U32.HI R68, RZ, 0x3, R68 ;  /* 0x00000003ff447819 */ /* 0x000fe20000011644 */
[----:B------:R-:W-:Y:S01]  /*0c80*/  IMAD R81, R91, 0x4, R2 ;  /* 0x000000045b517824 */ /* 0x000fe200078e0202 */
[----:B------:R-:W-:-:S02]  /*0c90*/  SHF.R.U32.HI R69, RZ, 0x3, R69 ;  /* 0x00000003ff457819 */ /* 0x000fc40000011645 */
[----:B------:R-:W-:Y:S02]  /*0ca0*/  LOP3.LUT R0, R0, 0xf0, RZ, 0xc0, !PT ;  /* 0x000000f000007812 */ /* 0x000fe400078ec0ff */
[----:B------:R-:W-:Y:S02]  /*0cb0*/  LOP3.LUT R2, R68, 0x170, RZ, 0xc0, !PT ;  /* 0x0000017044027812 */ /* 0x000fe400078ec0ff */
[----:B------:R-:W-:Y:S01]  /*0cc0*/  LOP3.LUT R68, R69, 0x1f0, RZ, 0xc0, !PT ;  /* 0x000001f045447812 */ /* 0x000fe200078ec0ff */
[C---:B------:R-:W-:Y:S01]  /*0cd0*/  IMAD R80, R91.reuse, 0x4, R0 ;  /* 0x000000045b507824 */ /* 0x040fe200078e0200 */
[----:B------:R-:W-:Y:S01]  /*0ce0*/  BAR.SYNC.DEFER_BLOCKING 0x0 ;  /* 0x0000000000007b1d */ /* 0x000fe20000010000 */
[----:B------:R-:W-:Y:S01]  /*0cf0*/  ISETP.GE.AND P0, PT, R82, 0x3000, PT ;  /* 0x000030005200780c */ /* 0x000fe20003f06270 */
[----:B------:R-:W-:Y:S01]  /*0d00*/  IMAD R2, R91, 0x4, R2 ;  /* 0x000000045b027824 */ /* 0x000fe200078e0202 */
[----:B------:R-:W-:Y:S01]  /*0d10*/  LOP3.LUT R69, R3, 0x10, RZ, 0xfc, !PT ;  /* 0x0000001003457812 */ /* 0x000fe200078efcff */
[----:B------:R-:W-:Y:S01]  /*0d20*/  IMAD R0, R91, 0x4, R68 ;  /* 0x000000045b007824 */ /* 0x000fe200078e0244 */
[C---:B------:R-:W-:Y:S01]  /*0d30*/  LOP3.LUT R70, R3.reuse, 0x8, RZ, 0xfc, !PT ;  /* 0x0000000803467812 */ /* 0x040fe200078efcff */
[C---:B------:R-:W-:Y:S01]  /*0d40*/  IMAD R82, R3.reuse, 0x3000, R82 ;  /* 0x0000300003527824 */ /* 0x040fe200078e0252 */
[----:B------:R-:W-:-:S02]  /*0d50*/  LOP3.LUT R68, R3, 0x18, RZ, 0xfc, !PT ;  /* 0x0000001803447812 */ /* 0x000fc400078efcff */
[----:B------:R-:W-:Y:S02]  /*0d60*/  ISETP.LT.AND P1, PT, R69, 0x200, !P0 ;  /* 0x000002004500780c */ /* 0x000fe40004721270 */
[----:B------:R-:W-:Y:S02]  /*0d70*/  IADD3 R69, R93, 0x400, RZ ;  /* 0x000004005d457810 */ /* 0x000fe40007ffe0ff */
[----:B------:R-:W-:Y:S02]  /*0d80*/  ISETP.LT.AND P2, PT, R70, 0x200, !P0 ;  /* 0x000002004600780c */ /* 0x000fe40004741270 */
[----:B------:R-:W-:Y:S02]  /*0d90*/  ISETP.LT.AND P6, PT, R68, 0x200, !P0 ;  /* 0x000002004400780c */ /* 0x000fe400047c1270 */
[----:B------:R-:W-:Y:S02]  /*0da0*/  LOP3.LUT R70, R3, 0x20, RZ, 0xfc, !PT ;  /* 0x0000002003467812 */ /* 0x000fe400078efcff */
[----:B------:R-:W-:-:S02]  /*0db0*/  SHF.R.U32.HI R68, RZ, 0x3, R93 ;  /* 0x00000003ff447819 */ /* 0x000fc4000001165d */
[----:B------:R-:W-:Y:S02]  /*0dc0*/  SHF.R.U32.HI R69, RZ, 0x3, R69 ;  /* 0x00000003ff457819 */ /* 0x000fe40000011645 */
[----:B------:R-:W-:Y:S02]  /*0dd0*/  ISETP.LT.AND P5, PT, R70, 0x200, !P0 ;  /* 0x000002004600780c */ /* 0x000fe400047a1270 */
[----:B------:R-:W-:Y:S02]  /*0de0*/  LOP3.LUT R68, R68, 0x1fc, RZ, 0xc0, !PT ;  /* 0x000001fc44447812 */ /* 0x000fe400078ec0ff */
[C---:B------:R-:W-:Y:S02]  /*0df0*/  LOP3.LUT R70, R69.reuse, 0x1ffffffc, RZ, 0xc0, !PT ;  /* 0x1ffffffc45467812 */ /* 0x040fe400078ec0ff */
[----:B------:R-:W-:Y:S01]  /*0e00*/  LOP3.LUT R84, R69, 0x1ffffff0, RZ, 0xc0, !PT ;  /* 0x1ffffff045547812 */ /* 0x000fe200078ec0ff */
[----:B------:R-:W-:Y:S01]  /*0e10*/  IMAD R83, R93, 0x4, R68 ;  /* 0x000000045d537824 */ /* 0x000fe200078e0244 */
[----:B------:R-:W-:Y:S01]  /*0e20*/  LOP3.LUT R71, R3, 0x28, RZ, 0xfc, !PT ;  /* 0x0000002803477812 */ /* 0x000fe200078efcff */
[----:B------:R-:W-:Y:S01]  /*0e30*/  IMAD R85, R93, 0x4, R70 ;  /* 0x000000045d557824 */ /* 0x000fe200078e0246 */
[----:B------:R-:W-:Y:S01]  /*0e40*/  ISETP.LT.AND P3, PT, R3, 0x200, !P0 ;  /* 0x000002000300780c */ /* 0x000fe20004761270 */
[----:B------:R-:W-:Y:S01]  /*0e50*/  IMAD R84, R93, 0x4, R84 ;  /* 0x000000045d547824 */ /* 0x000fe200078e0254 */
[----:B------:R-:W-:Y:S01]  /*0e60*/  STS.64 [R83], R52 ;  /* 0x0000003453007388 */ /* 0x000fe20000000a00 */
[----:B------:R-:W-:-:S03]  /*0e70*/  ISETP.LT.AND P4, PT, R71, 0x200, !P0 ;  /* 0x000002004700780c */ /* 0x000fc60004781270 */
[----:B------:R-:W-:Y:S04]  /*0e80*/  STS.64 [R85+0x1000], R54 ;  /* 0x0010003655007388 */ /* 0x000fe80000000a00 */
[----:B------:R-:W-:Y:S04]  /*0e90*/  STS.64 [R83+0x80], R56 ;  /* 0x0000803853007388 */ /* 0x000fe80000000a00 */
[----:B------:R-:W-:Y:S04]  /*0ea0*/  STS.64 [R84+0x1080], R58 ;  /* 0x0010803a54007388 */ /* 0x000fe80000000a00 */
[----:B------:R-:W-:Y:S04]  /*0eb0*/  STS.64 [R83+0x100], R60 ;  /* 0x0001003c53007388 */ /* 0x000fe80000000a00 */
[----:B------:R-:W-:Y:S04]  /*0ec0*/  STS.64 [R84+0x1100], R62 ;  /* 0x0011003e54007388 */ /* 0x000fe80000000a00 */
[----:B------:R-:W-:Y:S04]  /*0ed0*/  STS.64 [R83+0x180], R64 ;  /* 0x0001804053007388 */ /* 0x000fe80000000a00 */
[----:B------:R-:W-:Y:S04]  /*0ee0*/  STS.64 [R84+0x1180], R66 ;  /* 0x0011804254007388 */ /* 0x000fe80000000a00 */
[----:B------:R-:W-:Y:S06]  /*0ef0*/  BAR.SYNC.DEFER_BLOCKING 0x0 ;  /* 0x0000000000007b1d */ /* 0x000fec0000010000 */
[----:B------:R-:W1:Y:S04]  /*0f00*/  LDS.128 R68, [R81] ;  /* 0x0000000051447984 */ /* 0x000e680000000c00 */
[----:B------:R-:W2:Y:S04]  /*0f10*/  LDS.128 R72, [R80+0x1000] ;  /* 0x0010000050487984 */ /* 0x000ea80000000c00 */
[----:B------:R-:W3:Y:S04]  /*0f20*/  LDS.128 R76, [R2+0x2000] ;  /* 0x00200000024c7984 */ /* 0x000ee80000000c00 */
[----:B------:R-:W4:Y:S04]  /*0f30*/  LDS.128 R52, [R0+0x3000] ;  /* 0x0030000000347984 */ /* 0x000f280000000c00 */
[----:B------:R-:W-:Y:S06]  /*0f40*/  BAR.SYNC.DEFER_BLOCKING 0x0 ;  /* 0x0000000000007b1d */ /* 0x000fec0000010000 */
[----:B------:R-:W-:Y:S04]  /*0f50*/  STS.64 [R83], R36 ;  /* 0x0000002453007388 */ /* 0x000fe80000000a00 */
        /* <DEDUP_REMOVED lines=9> */
[----:B------:R-:W1:Y:S04]  /*0ff0*/  LDS.128 R56, [R80+0x1000] ;  /* 0x0010000050387984 */ /* 0x000e680000000c00 */
[----:B------:R-:W1:Y:S04]  /*1000*/  LDS.128 R60, [R2+0x2000] ;  /* 0x00200000023c7984 */ /* 0x000e680000000c00 */
[----:B------:R-:W1:Y:S04]  /*1010*/  LDS.128 R36, [R0+0x3000] ;  /* 0x0030000000247984 */ /* 0x000e680000000c00 */
[----:B------:R-:W-:Y:S06]  /*1020*/  BAR.SYNC.DEFER_BLOCKING 0x0 ;  /* 0x0000000000007b1d */ /* 0x000fec0000010000 */
[----:B------:R-:W-:Y:S04]  /*1030*/  STS.64 [R83], R28 ;  /* 0x0000001c53007388 */ /* 0x000fe80000000a00 */
[----:B------:R-:W-:Y:S04]  /*1040*/  STS.64 [R85+0x1000], R30 ;  /* 0x0010001e55007388 */ /* 0x000fe80000000a00 */
[----:B------:R1:W-:Y:S04]  /*1050*/  STS.64 [R83+0x80], R24 ;  /* 0x0000801853007388 */ /* 0x0003e80000000a00 */
[----:B------:R2:W-:Y:S04]  /*1060*/  STS.64 [R84+0x1080], R26 ;  /* 0x0010801a54007388 */ /* 0x0005e80000000a00 */
[----:B------:R3:W-:Y:S04]  /*1070*/  STS.64 [R83+0x100], R20 ;  /* 0x0001001453007388 */ /* 0x0007e80000000a00 */
[----:B------:R4:W-:Y:S01]  /*1080*/  STS.64 [R84+0x1100], R22 ;  /* 0x0011001654007388 */ /* 0x0009e20000000a00 */
[----:B-1----:R-:W-:-:S03]  /*1090*/  IADD3 R24, R82, 0x78000, RZ ;  /* 0x0007800052187810 */ /* 0x002fc60007ffe0ff */
[----:B------:R1:W-:Y:S01]  /*10a0*/  STS.64 [R83+0x180], R16 ;  /* 0x0001801053007388 */ /* 0x0003e20000000a00 */
[----:B--2---:R-:W-:-:S03]  /*10b0*/  IADD3 R26, R82, 0x90000, RZ ;  /* 0x00090000521a7810 */ /* 0x004fc60007ffe0ff */
[----:B------:R2:W-:Y:S01]  /*10c0*/  STS.64 [R84+0x1180], R18 ;  /* 0x0011801254007388 */ /* 0x0005e20000000a00 */
[----:B---3--:R-:W-:-:S03]  /*10d0*/  IADD3 R20, R82, 0x48000, RZ ;  /* 0x0004800052147810 */ /* 0x008fc60007ffe0ff */
[----:B------:R-:W-:Y:S01]  /*10e0*/  BAR.SYNC.DEFER_BLOCKING 0x0 ;  /* 0x0000000000007b1d */ /* 0x000fe20000010000 */
[C---:B----4-:R-:W-:Y:S01]  /*10f0*/  IADD3 R22, R82.reuse, 0x60000, RZ ;  /* 0x0006000052167810 */ /* 0x050fe20007ffe0ff */
[----:B-1----:R-:W-:Y:S01]  /*1100*/  IMAD.MOV.U32 R17, RZ, RZ, 0x4 ;  /* 0x00000004ff117424 */ /* 0x002fe200078e00ff */
[C---:B------:R-:W-:Y:S02]  /*1110*/  IADD3 R16, R82.reuse, 0x18000, RZ ;  /* 0x0001800052107810 */ /* 0x040fe40007ffe0ff */
[----:B--2---:R-:W-:Y:S01]  /*1120*/  IADD3 R18, R82, 0x30000, RZ ;  /* 0x0003000052127810 */ /* 0x004fe20007ffe0ff */
[----:B------:R-:W-:-:S04]  /*1130*/  IMAD.WIDE R20, R20, R17, c[0x0][0x170] ;  /* 0x00005c0014147625 */ /* 0x000fc800078e0211 */
[----:B------:R-:W-:-:S04]  /*1140*/  IMAD.WIDE R18, R18, R17, c[0x0][0x170] ;  /* 0x00005c0012127625 */ /* 0x000fc800078e0211 */
[-C--:B------:R-:W-:Y:S01]  /*1150*/  IMAD.WIDE R22, R22, R17.reuse, c[0x0][0x170] ;  /* 0x00005c0016167625 */ /* 0x080fe200078e0211 */
[----:B------:R-:W1:Y:S04]  /*1160*/  LDS.128 R48, [R81] ;  /* 0x0000000051307984 */ /* 0x000e680000000c00 */
[----:B------:R-:W2:Y:S04]  /*1170*/  LDS.128 R44, [R80+0x1000] ;  /* 0x00100000502c7984 */ /* 0x000ea80000000c00 */
[----:B------:R-:W3:Y:S04]  /*1180*/  LDS.128 R40, [R2+0x2000] ;  /* 0x0020000002287984 */ /* 0x000ee80000000c00 */
[----:B------:R-:W4:Y:S04]  /*1190*/  LDS.128 R28, [R0+0x3000] ;  /* 0x00300000001c7984 */ /* 0x000f280000000c00 */
[----:B------:R-:W-:Y:S06]  /*11a0*/  BAR.SYNC.DEFER_BLOCKING 0x0 ;  /* 0x0000000000007b1d */ /* 0x000fec0000010000 */
[----:B------:R1:W-:Y:S04]  /*11b0*/  STS.64 [R83], R12 ;  /* 0x0000000c53007388 */ /* 0x0003e80000000a00 */
[----:B------:R2:W-:Y:S04]  /*11c0*/  STS.64 [R85+0x1000], R14 ;  /* 0x0010000e55007388 */ /* 0x0005e80000000a00 */
[----:B------:R3:W-:Y:S04]  /*11d0*/  STS.64 [R83+0x80], R8 ;  /* 0x0000800853007388 */ /* 0x0007e80000000a00 */
[----:B------:R-:W-:Y:S01]  /*11e0*/  STS.64 [R84+0x1080], R10 ;  /* 0x0010800a54007388 */ /* 0x000fe20000000a00 */
[----:B-1----:R-:W-:-:S03]  /*11f0*/  IMAD.WIDE R12, R82, R17, c[0x0][0x170] ;  /* 0x00005c00520c7625 */ /* 0x002fc600078e0211 */
[----:B------:R1:W-:Y:S01]  /*1200*/  STS.64 [R83+0x100], R4 ;  /* 0x0001000453007388 */ /* 0x0003e20000000a00 */
[----:B--2---:R-:W-:-:S03]  /*1210*/  LOP3.LUT R14, R3, 0x30, RZ, 0xfc, !PT ;  /* 0x00000030030e7812 */ /* 0x004fc600078efcff */
[----:B------:R-:W-:Y:S01]  /*1220*/  STS.64 [R84+0x1100], R6 ;  /* 0x0011000654007388 */ /* 0x000fe20000000a00 */
[----:B---3--:R-:W-:Y:S01]  /*1230*/  IMAD.WIDE R8, R16, R17, c[0x0][0x170] ;  /* 0x00005c0010087625 */ /* 0x008fe200078e0211 */
[C---:B------:R-:W-:Y:S02]  /*1240*/  LOP3.LUT R16, R3.reuse, 0x50, RZ, 0xfc, !PT ;  /* 0x0000005003107812 */ /* 0x040fe400078efcff */
[----:B------:R2:W-:Y:S04]  /*1250*/  STS.64 [R83+0x180], R32 ;  /* 0x0001802053007388 */ /* 0x0005e80000000a00 */
[----:B------:R-:W-:Y:S01]  /*1260*/  STS.64 [R84+0x1180], R34 ;  /* 0x0011802254007388 */ /* 0x000fe20000000a00 */
[C---:B-1----:R-:W-:Y:S02]  /*1270*/  LOP3.LUT R4, R3.reuse, 0x38, RZ, 0xfc, !PT ;  /* 0x0000003803047812 */ /* 0x042fe400078efcff */
[----:B------:R-:W-:Y:S01]  /*1280*/  LOP3.LUT R5, R3, 0x40, RZ, 0xfc, !PT ;  /* 0x0000004003057812 */ /* 0x000fe200078efcff */
[----:B------:R-:W-:Y:S01]  /*1290*/  BAR.SYNC.DEFER_BLOCKING 0x0 ;  /* 0x0000000000007b1d */ /* 0x000fe20000010000 */
[----:B--2---:R-:W-:-:S05]  /*12a0*/  IADD3 R32, R82, 0xa8000, RZ ;  /* 0x000a800052207810 */ /* 0x004fca0007ffe0ff */
[----:B------:R-:W-:Y:S01]  /*12b0*/  @P3 STG.E.128 [R12.64], R68 ;  /* 0x000000440c003986 */ /* 0x000fe2000c101d04 */
[----:B------:R-:W-:-:S03]  /*12c0*/  ISETP.LT.AND P3, PT, R14, 0x200, !P0 ;  /* 0x000002000e00780c */ /* 0x000fc60004761270 */
[----:B------:R-:W-:Y:S01]  /*12d0*/  @P2 STG.E.128 [R8.64], R72 ;  /* 0x0000004808002986 */ /* 0x000fe2000c101d04 */
[----:B------:R-:W-:Y:S02]  /*12e0*/  ISETP.LT.AND P2, PT, R4, 0x200, !P0 ;  /* 0x000002000400780c */ /* 0x000fe40004741270 */
[----:B------:R-:W-:Y:S01]  /*12f0*/  LOP3.LUT R4, R3, 0x48, RZ, 0xfc, !PT ;  /* 0x0000004803047812 */ /* 0x000fe200078efcff */
[----:B------:R1:W-:Y:S01]  /*1300*/  @P1 STG.E.128 [R18.64], R76 ;  /* 0x0000004c12001986 */ /* 0x0003e2000c101d04 */
[----:B------:R-:W-:-:S03]  /*1310*/  ISETP.LT.AND P1, PT, R5, 0x200, !P0 ;  /* 0x000002000500780c */ /* 0x000fc60004721270 */
[----:B------:R2:W-:Y:S01]  /*1320*/  @P6 STG.E.128 [R20.64], R52 ;  /* 0x0000003414006986 */ /* 0x0005e2000c101d04 */
[----:B------:R-:W-:-:S03]  /*1330*/  ISETP.LT.AND P6, PT, R4, 0x200, !P0 ;  /* 0x000002000400780c */ /* 0x000fc600047c1270 */
[----:B------:R-:W3:Y:S04]  /*1340*/  LDS.128 R4, [R81] ;  /* 0x0000000051047984 */ /* 0x000ee80000000c00 */
[----:B------:R-:W3:Y:S04]  /*1350*/  LDS.128 R8, [R80+0x1000] ;  /* 0x0010000050087984 */ /* 0x000ee80000000c00 */
[----:B------:R4:W3:Y:S01]  /*1360*/  LDS.128 R12, [R2+0x2000] ;  /* 0x00200000020c7984 */ /* 0x0008e20000000c00 */
[----:B-1----:R-:W-:Y:S01]  /*1370*/  IMAD.WIDE R18, R24, R17, c[0x0][0x170] ;  /* 0x00005c0018127625 */ /* 0x002fe200078e0211 */
[----:B------:R-:W-:-:S02]  /*1380*/  LOP3.LUT R24, R3, 0x58, RZ, 0xfc, !PT ;  /* 0x0000005803187812 */ /* 0x000fc400078efcff */
[----:B------:R1:W-:Y:S01]  /*1390*/  @P5 STG.E.128 [R22.64], R64 ;  /* 0x0000004016005986 */ /* 0x0003e2000c101d04 */
[----:B------:R-:W-:Y:S01]  /*13a0*/  ISETP.LT.AND P5, PT, R16, 0x200, !P0 ;  /* 0x000002001000780c */ /* 0x000fe200047a1270 */
[-C--:B--2---:R-:W-:Y:S01]  /*13b0*/  IMAD.WIDE R20, R26, R17.reuse, c[0x0][0x170] ;  /* 0x00005c001a147625 */ /* 0x084fe200078e0211 */
[C---:B------:R-:W-:Y:S01]  /*13c0*/  LOP3.LUT R16, R3.reuse, 0x60, RZ, 0xfc, !PT ;  /* 0x0000006003107812 */ /* 0x040fe200078efcff */
[----:B------:R2:W-:Y:S01]  /*13d0*/  @P4 STG.E.128 [R18.64], R56 ;  /* 0x0000003812004986 */ /* 0x0005e2000c101d04 */
[----:B------:R-:W-:Y:S02]  /*13e0*/  ISETP.LT.AND P4, PT, R24, 0x200, !P0 ;  /* 0x000002001800780c */ /* 0x000fe40004781270 */
[----:B------:R-:W-:Y:S01]  /*13f0*/  IADD3 R24, R82, 0xc0000, RZ ;  /* 0x000c000052187810 */ /* 0x000fe20007ffe0ff */
[----:B------:R2:W-:Y:S01]  /*1400*/  @P3 STG.E.128 [R20.64], R60 ;  /* 0x0000003c14003986 */ /* 0x0005e2000c101d04 */
[C---:B------:R-:W-:Y:S02]  /*1410*/  LOP3.LUT R26, R3.reuse, 0x68, RZ, 0xfc, !PT ;  /* 0x00000068031a7812 */ /* 0x040fe400078efcff */
[----:B------:R-:W-:Y:S01]  /*1420*/  ISETP.LT.AND P3, PT, R16, 0x200, !P0 ;  /* 0x000002001000780c */ /* 0x000fe20004761270 */
[----:B------:R-:W-:Y:S01]  /*1430*/  IMAD.WIDE R24, R24, R17, c[0x0][0x170] ;  /* 0x00005c0018187625 */ /* 0x000fe200078e0211 */
[----:B------:R-:W-:-:S02]  /*1440*/  LOP3.LUT R16, R3, 0x78, RZ, 0xfc, !PT ;  /* 0x0000007803107812 */ /* 0x000fc400078efcff */
[----:B----4-:R-:W-:Y:S01]  /*1450*/  IADD3 R2, R82, 0xd8000, RZ ;  /* 0x000d800052027810 */ /* 0x010fe20007ffe0ff */
[----:B-1----:R-:W-:Y:S01]  /*1460*/  IMAD.WIDE R22, R32, R17, c[0x0][0x170] ;  /* 0x00005c0020167625 */ /* 0x002fe200078e0211 */
[----:B--2---:R-:W-:-:S04]  /*1470*/  LOP3.LUT R18, R3, 0x70, RZ, 0xfc, !PT ;  /* 0x0000007003127812 */ /* 0x004fc800078efcff */
[----:B------:R1:W-:Y:S01]  /*1480*/  @P2 STG.E.128 [R22.64], R36 ;  /* 0x0000002416002986 */ /* 0x0003e2000c101d04 */
[----:B------:R-:W-:Y:S01]  /*1490*/  ISETP.LT.AND P2, PT, R26, 0x200, !P0 ;  /* 0x000002001a00780c */ /* 0x000fe20004741270 */
[-C--:B------:R-:W-:Y:S01]  /*14a0*/  IMAD.WIDE R2, R2, R17.reuse, c[0x0][0x170] ;  /* 0x00005c0002027625 */ /* 0x080fe200078e0211 */
[----:B------:R-:W-:Y:S01]  /*14b0*/  IADD3 R20, R82, 0x108000, RZ ;  /* 0x0010800052147810 */ /* 0x000fe20007ffe0ff */
[----:B------:R2:W-:Y:S01]  /*14c0*/  @P1 STG.E.128 [R24.64], R48 ;  /* 0x0000003018001986 */ /* 0x0005e2000c101d04 */
[----:B------:R-:W-:Y:S02]  /*14d0*/  ISETP.LT.AND P1, PT, R18, 0x200, !P0 ;  /* 0x000002001200780c */ /* 0x000fe40004721270 */
[----:B------:R-:W-:Y:S01]  /*14e0*/  IADD3 R18, R82, 0xf0000, RZ ;  /* 0x000f000052127810 */ /* 0x000fe20007ffe0ff */
[-C--:B------:R-:W-:Y:S01]  /*14f0*/  IMAD.WIDE R20, R20, R17.reuse, c[0x0][0x170] ;  /* 0x00005c0014147625 */ /* 0x080fe200078e0211 */
[----:B------:R-:W-:Y:S01]  /*1500*/  ISETP.LT.AND P0, PT, R16, 0x200, !P0 ;  /* 0x000002001000780c */ /* 0x000fe20004701270 */
[----:B------:R4:W-:Y:S01]  /*1510*/  @P6 STG.E.128 [R2.64], R44 ;  /* 0x0000002c02006986 */ /* 0x0009e2000c101d04 */
[----:B------:R-:W-:Y:S01]  /*1520*/  IADD3 R16, R82, 0x138000, RZ ;  /* 0x0013800052107810 */ /* 0x000fe20007ffe0ff */
[----:B------:R-:W-:Y:S01]  /*1530*/  IMAD.WIDE R18, R18, R17, c[0x0][0x170] ;  /* 0x00005c0012127625 */ /* 0x000fe200078e0211 */
[----:B------:R-:W-:-:S04]  /*1540*/  IADD3 R26, R82, 0x150000, RZ ;  /* 0x00150000521a7810 */ /* 0x000fc80007ffe0ff */
[----:B------:R4:W-:Y:S01]  /*1550*/  @P5 STG.E.128 [R18.64], R40 ;  /* 0x0000002812005986 */ /* 0x0009e2000c101d04 */
[----:B-1----:R-:W-:Y:S01]  /*1560*/  IADD3 R22, R82, 0x120000, RZ ;  /* 0x0012000052167810 */ /* 0x002fe20007ffe0ff */
[-C--:B------:R-:W-:Y:S02]  /*1570*/  IMAD.WIDE R26, R26, R17.reuse, c[0x0][0x170] ;  /* 0x00005c001a1a7625 */ /* 0x080fe400078e0211 */
[----:B------:R4:W-:Y:S02]  /*1580*/  @P4 STG.E.128 [R20.64], R28 ;  /* 0x0000001c14004986 */ /* 0x0009e4000c101d04 */
[----:B------:R-:W-:-:S04]  /*1590*/  IMAD.WIDE R22, R22, R17, c[0x0][0x170] ;  /* 0x00005c0016167625 */ /* 0x000fc800078e0211 */
[----:B--2---:R-:W-:Y:S01]  /*15a0*/  IMAD.WIDE R24, R16, R17, c[0x0][0x170] ;  /* 0x00005c0010187625 */ /* 0x004fe200078e0211 */
[----:B---3--:R4:W-:Y:S04]  /*15b0*/  @P3 STG.E.128 [R22.64], R4 ;  /* 0x0000000416003986 */ /* 0x0089e8000c101d04 */
[----:B------:R4:W-:Y:S04]  /*15c0*/  @P2 STG.E.128 [R24.64], R8 ;  /* 0x0000000818002986 */ /* 0x0009e8000c101d04 */
[----:B------:R4:W-:Y:S01]  /*15d0*/  @P1 STG.E.128 [R26.64], R12 ;  /* 0x0000000c1a001986 */ /* 0x0009e2000c101d04 */
[----:B------:R-:W-:Y:S05]  /*15e0*/  @!P0 EXIT ;  /* 0x000000000000894d */ /* 0x000fea0003800000 */
[----:B----4-:R-:W1:Y:S01]  /*15f0*/  LDS.128 R4, [R0+0x3000] ;  /* 0x0030000000047984 */ /* 0x010e620000000c00 */
[----:B------:R-:W-:-:S05]  /*1600*/  IADD3 R2, R82, 0x168000, RZ ;  /* 0x0016800052027810 */ /* 0x000fca0007ffe0ff */
[----:B------:R-:W-:-:S05]  /*1610*/  IMAD.WIDE R2, R2, R17, c[0x0][0x170] ;  /* 0x00005c0002027625 */ /* 0x000fca00078e0211 */
[----:B-1----:R-:W-:Y:S01]  /*1620*/  STG.E.128 [R2.64], R4 ;  /* 0x0000000402007986 */ /* 0x002fe2000c101d04 */
[----:B------:R-:W-:Y:S05]  /*1630*/  EXIT ;  /* 0x000000000000794d */ /* 0x000fea0003800000 */
.L_x_1:
[----:B------:R-:W-:-:S00]  /*1640*/  BRA `(.L_x_1) ;  /* 0xfffffff000007947 */ /* 0x000fc0000383ffff */
[----:B------:R-:W-:-:S00]  /*1650*/  NOP ;  /* 0x0000000000007918 */ /* 0x000fc00000000000 */
        /* <DEDUP_REMOVED lines=10> */
.L_x_2:


//--------------------- .nv.shared.triton_mm      --------------------------
	.section	.nv.shared.triton_mm,"aw",@nobits
	.sectionflags	@""
	.align	16
